//
// Generated by NVIDIA NVVM Compiler
//
// Compiler Build ID: CL-36424714
// Cuda compilation tools, release 13.0, V13.0.88
// Based on NVVM 20.0.0
//

.version 9.0
.target sm_100
.address_size 64

	// .globl	_Z21matrix_multiply_naivePfS_S_
// _ZZ22matrix_multiply_sharedPfS_S_E2sA has been demoted
// _ZZ22matrix_multiply_sharedPfS_S_E2sB has been demoted

.visible .entry _Z21matrix_multiply_naivePfS_S_(
	.param .u64 .ptr .align 1 _Z21matrix_multiply_naivePfS_S__param_0,
	.param .u64 .ptr .align 1 _Z21matrix_multiply_naivePfS_S__param_1,
	.param .u64 .ptr .align 1 _Z21matrix_multiply_naivePfS_S__param_2
)
{
	.reg .pred 	%p<5>;
	.reg .b32 	%r<18>;
	.reg .b32 	%f<52>;
	.reg .b64 	%rd<18>;

	ld.param.u64 	%rd5, [_Z21matrix_multiply_naivePfS_S__param_0];
	ld.param.u64 	%rd6, [_Z21matrix_multiply_naivePfS_S__param_1];
	ld.param.u64 	%rd7, [_Z21matrix_multiply_naivePfS_S__param_2];
	mov.u32 	%r8, %ctaid.y;
	mov.u32 	%r9, %ntid.y;
	mov.u32 	%r10, %tid.y;
	mad.lo.s32 	%r1, %r8, %r9, %r10;
	mov.u32 	%r11, %ctaid.x;
	mov.u32 	%r12, %ntid.x;
	mov.u32 	%r13, %tid.x;
	mad.lo.s32 	%r2, %r11, %r12, %r13;
	setp.gt.u32 	%p1, %r1, 1023;
	setp.gt.s32 	%p2, %r2, 1023;
	or.pred  	%p3, %p1, %p2;
	@%p3 bra 	$L__BB0_4;
	shl.b32 	%r3, %r1, 10;
	mul.wide.u32 	%rd8, %r3, 4;
	cvta.to.global.u64 	%rd9, %rd5;
	add.s64 	%rd10, %rd8, %rd9;
	add.s64 	%rd17, %rd10, 32;
	cvta.to.global.u64 	%rd11, %rd6;
	add.s64 	%rd2, %rd11, 32768;
	mov.f32 	%f51, 0f00000000;
	mov.b32 	%r17, 0;
	mov.u32 	%r16, %r2;
$L__BB0_2:
	mul.wide.s32 	%rd12, %r16, 4;
	add.s64 	%rd13, %rd2, %rd12;
	ld.global.f32 	%f4, [%rd17+-32];
	ld.global.f32 	%f5, [%rd13+-32768];
	fma.rn.f32 	%f6, %f4, %f5, %f51;
	ld.global.f32 	%f7, [%rd17+-28];
	ld.global.f32 	%f8, [%rd13+-28672];
	fma.rn.f32 	%f9, %f7, %f8, %f6;
	ld.global.f32 	%f10, [%rd17+-24];
	ld.global.f32 	%f11, [%rd13+-24576];
	fma.rn.f32 	%f12, %f10, %f11, %f9;
	ld.global.f32 	%f13, [%rd17+-20];
	ld.global.f32 	%f14, [%rd13+-20480];
	fma.rn.f32 	%f15, %f13, %f14, %f12;
	ld.global.f32 	%f16, [%rd17+-16];
	ld.global.f32 	%f17, [%rd13+-16384];
	fma.rn.f32 	%f18, %f16, %f17, %f15;
	ld.global.f32 	%f19, [%rd17+-12];
	ld.global.f32 	%f20, [%rd13+-12288];
	fma.rn.f32 	%f21, %f19, %f20, %f18;
	ld.global.f32 	%f22, [%rd17+-8];
	ld.global.f32 	%f23, [%rd13+-8192];
	fma.rn.f32 	%f24, %f22, %f23, %f21;
	ld.global.f32 	%f25, [%rd17+-4];
	ld.global.f32 	%f26, [%rd13+-4096];
	fma.rn.f32 	%f27, %f25, %f26, %f24;
	ld.global.f32 	%f28, [%rd17];
	ld.global.f32 	%f29, [%rd13];
	fma.rn.f32 	%f30, %f28, %f29, %f27;
	ld.global.f32 	%f31, [%rd17+4];
	ld.global.f32 	%f32, [%rd13+4096];
	fma.rn.f32 	%f33, %f31, %f32, %f30;
	ld.global.f32 	%f34, [%rd17+8];
	ld.global.f32 	%f35, [%rd13+8192];
	fma.rn.f32 	%f36, %f34, %f35, %f33;
	ld.global.f32 	%f37, [%rd17+12];
	ld.global.f32 	%f38, [%rd13+12288];
	fma.rn.f32 	%f39, %f37, %f38, %f36;
	ld.global.f32 	%f40, [%rd17+16];
	ld.global.f32 	%f41, [%rd13+16384];
	fma.rn.f32 	%f42, %f40, %f41, %f39;
	ld.global.f32 	%f43, [%rd17+20];
	ld.global.f32 	%f44, [%rd13+20480];
	fma.rn.f32 	%f45, %f43, %f44, %f42;
	ld.global.f32 	%f46, [%rd17+24];
	ld.global.f32 	%f47, [%rd13+24576];
	fma.rn.f32 	%f48, %f46, %f47, %f45;
	ld.global.f32 	%f49, [%rd17+28];
	ld.global.f32 	%f50, [%rd13+28672];
	fma.rn.f32 	%f51, %f49, %f50, %f48;
	add.s32 	%r17, %r17, 16;
	add.s64 	%rd17, %rd17, 64;
	add.s32 	%r16, %r16, 16384;
	setp.ne.s32 	%p4, %r17, 1024;
	@%p4 bra 	$L__BB0_2;
	add.s32 	%r15, %r3, %r2;
	cvta.to.global.u64 	%rd14, %rd7;
	mul.wide.s32 	%rd15, %r15, 4;
	add.s64 	%rd16, %rd14, %rd15;
	st.global.f32 	[%rd16], %f51;
$L__BB0_4:
	ret;

}
	// .globl	_Z22matrix_multiply_sharedPfS_S_
.visible .entry _Z22matrix_multiply_sharedPfS_S_(
	.param .u64 .ptr .align 1 _Z22matrix_multiply_sharedPfS_S__param_0,
	.param .u64 .ptr .align 1 _Z22matrix_multiply_sharedPfS_S__param_1,
	.param .u64 .ptr .align 1 _Z22matrix_multiply_sharedPfS_S__param_2
)
{
	.reg .pred 	%p<2>;
	.reg .b32 	%r<28>;
	.reg .b32 	%f<102>;
	.reg .b64 	%rd<16>;
	// demoted variable
	.shared .align 4 .b8 _ZZ22matrix_multiply_sharedPfS_S_E2sA[4096];
	// demoted variable
	.shared .align 4 .b8 _ZZ22matrix_multiply_sharedPfS_S_E2sB[4096];
	ld.param.u64 	%rd6, [_Z22matrix_multiply_sharedPfS_S__param_0];
	ld.param.u64 	%rd7, [_Z22matrix_multiply_sharedPfS_S__param_1];
	ld.param.u64 	%rd5, [_Z22matrix_multiply_sharedPfS_S__param_2];
	cvta.to.global.u64 	%rd1, %rd7;
	cvta.to.global.u64 	%rd8, %rd6;
	mov.u32 	%r13, %ctaid.x;
	mov.u32 	%r14, %ctaid.y;
	mov.u32 	%r15, %tid.x;
	mov.u32 	%r16, %tid.y;
	shl.b32 	%r17, %r13, 5;
	add.s32 	%r1, %r17, %r15;
	shl.b32 	%r18, %r14, 15;
	shl.b32 	%r19, %r16, 10;
	add.s32 	%r2, %r18, %r19;
	or.b32  	%r20, %r15, %r2;
	shl.b32 	%r21, %r16, 7;
	mov.u32 	%r22, _ZZ22matrix_multiply_sharedPfS_S_E2sA;
	add.s32 	%r3, %r22, %r21;
	shl.b32 	%r23, %r15, 2;
	add.s32 	%r4, %r3, %r23;
	add.s32 	%r26, %r1, %r19;
	mov.u32 	%r24, _ZZ22matrix_multiply_sharedPfS_S_E2sB;
	add.s32 	%r7, %r24, %r23;
	add.s32 	%r6, %r7, %r21;
	mul.wide.u32 	%rd9, %r20, 4;
	add.s64 	%rd15, %rd8, %rd9;
	mov.f32 	%f101, 0f00000000;
	mov.b32 	%r27, 0;
$L__BB1_1:
	ld.global.f32 	%f4, [%rd15];
	st.shared.f32 	[%r4], %f4;
	mul.wide.u32 	%rd10, %r26, 4;
	add.s64 	%rd11, %rd1, %rd10;
	ld.global.f32 	%f5, [%rd11];
	st.shared.f32 	[%r6], %f5;
	bar.sync 	0;
	ld.shared.f32 	%f6, [%r3];
	ld.shared.f32 	%f7, [%r7];
	fma.rn.f32 	%f8, %f6, %f7, %f101;
	ld.shared.f32 	%f9, [%r3+4];
	ld.shared.f32 	%f10, [%r7+128];
	fma.rn.f32 	%f11, %f9, %f10, %f8;
	ld.shared.f32 	%f12, [%r3+8];
	ld.shared.f32 	%f13, [%r7+256];
	fma.rn.f32 	%f14, %f12, %f13, %f11;
	ld.shared.f32 	%f15, [%r3+12];
	ld.shared.f32 	%f16, [%r7+384];
	fma.rn.f32 	%f17, %f15, %f16, %f14;
	ld.shared.f32 	%f18, [%r3+16];
	ld.shared.f32 	%f19, [%r7+512];
	fma.rn.f32 	%f20, %f18, %f19, %f17;
	ld.shared.f32 	%f21, [%r3+20];
	ld.shared.f32 	%f22, [%r7+640];
	fma.rn.f32 	%f23, %f21, %f22, %f20;
	ld.shared.f32 	%f24, [%r3+24];
	ld.shared.f32 	%f25, [%r7+768];
	fma.rn.f32 	%f26, %f24, %f25, %f23;
	ld.shared.f32 	%f27, [%r3+28];
	ld.shared.f32 	%f28, [%r7+896];
	fma.rn.f32 	%f29, %f27, %f28, %f26;
	ld.shared.f32 	%f30, [%r3+32];
	ld.shared.f32 	%f31, [%r7+1024];
	fma.rn.f32 	%f32, %f30, %f31, %f29;
	ld.shared.f32 	%f33, [%r3+36];
	ld.shared.f32 	%f34, [%r7+1152];
	fma.rn.f32 	%f35, %f33, %f34, %f32;
	ld.shared.f32 	%f36, [%r3+40];
	ld.shared.f32 	%f37, [%r7+1280];
	fma.rn.f32 	%f38, %f36, %f37, %f35;
	ld.shared.f32 	%f39, [%r3+44];
	ld.shared.f32 	%f40, [%r7+1408];
	fma.rn.f32 	%f41, %f39, %f40, %f38;
	ld.shared.f32 	%f42, [%r3+48];
	ld.shared.f32 	%f43, [%r7+1536];
	fma.rn.f32 	%f44, %f42, %f43, %f41;
	ld.shared.f32 	%f45, [%r3+52];
	ld.shared.f32 	%f46, [%r7+1664];
	fma.rn.f32 	%f47, %f45, %f46, %f44;
	ld.shared.f32 	%f48, [%r3+56];
	ld.shared.f32 	%f49, [%r7+1792];
	fma.rn.f32 	%f50, %f48, %f49, %f47;
	ld.shared.f32 	%f51, [%r3+60];
	ld.shared.f32 	%f52, [%r7+1920];
	fma.rn.f32 	%f53, %f51, %f52, %f50;
	ld.shared.f32 	%f54, [%r3+64];
	ld.shared.f32 	%f55, [%r7+2048];
	fma.rn.f32 	%f56, %f54, %f55, %f53;
	ld.shared.f32 	%f57, [%r3+68];
	ld.shared.f32 	%f58, [%r7+2176];
	fma.rn.f32 	%f59, %f57, %f58, %f56;
	ld.shared.f32 	%f60, [%r3+72];
	ld.shared.f32 	%f61, [%r7+2304];
	fma.rn.f32 	%f62, %f60, %f61, %f59;
	ld.shared.f32 	%f63, [%r3+76];
	ld.shared.f32 	%f64, [%r7+2432];
	fma.rn.f32 	%f65, %f63, %f64, %f62;
	ld.shared.f32 	%f66, [%r3+80];
	ld.shared.f32 	%f67, [%r7+2560];
	fma.rn.f32 	%f68, %f66, %f67, %f65;
	ld.shared.f32 	%f69, [%r3+84];
	ld.shared.f32 	%f70, [%r7+2688];
	fma.rn.f32 	%f71, %f69, %f70, %f68;
	ld.shared.f32 	%f72, [%r3+88];
	ld.shared.f32 	%f73, [%r7+2816];
	fma.rn.f32 	%f74, %f72, %f73, %f71;
	ld.shared.f32 	%f75, [%r3+92];
	ld.shared.f32 	%f76, [%r7+2944];
	fma.rn.f32 	%f77, %f75, %f76, %f74;
	ld.shared.f32 	%f78, [%r3+96];
	ld.shared.f32 	%f79, [%r7+3072];
	fma.rn.f32 	%f80, %f78, %f79, %f77;
	ld.shared.f32 	%f81, [%r3+100];
	ld.shared.f32 	%f82, [%r7+3200];
	fma.rn.f32 	%f83, %f81, %f82, %f80;
	ld.shared.f32 	%f84, [%r3+104];
	ld.shared.f32 	%f85, [%r7+3328];
	fma.rn.f32 	%f86, %f84, %f85, %f83;
	ld.shared.f32 	%f87, [%r3+108];
	ld.shared.f32 	%f88, [%r7+3456];
	fma.rn.f32 	%f89, %f87, %f88, %f86;
	ld.shared.f32 	%f90, [%r3+112];
	ld.shared.f32 	%f91, [%r7+3584];
	fma.rn.f32 	%f92, %f90, %f91, %f89;
	ld.shared.f32 	%f93, [%r3+116];
	ld.shared.f32 	%f94, [%r7+3712];
	fma.rn.f32 	%f95, %f93, %f94, %f92;
	ld.shared.f32 	%f96, [%r3+120];
	ld.shared.f32 	%f97, [%r7+3840];
	fma.rn.f32 	%f98, %f96, %f97, %f95;
	ld.shared.f32 	%f99, [%r3+124];
	ld.shared.f32 	%f100, [%r7+3968];
	fma.rn.f32 	%f101, %f99, %f100, %f98;
	bar.sync 	0;
	add.s32 	%r27, %r27, 1;
	add.s32 	%r26, %r26, 32768;
	add.s64 	%rd15, %rd15, 128;
	setp.ne.s32 	%p1, %r27, 32;
	@%p1 bra 	$L__BB1_1;
	cvta.to.global.u64 	%rd12, %rd5;
	add.s32 	%r25, %r2, %r1;
	mul.wide.u32 	%rd13, %r25, 4;
	add.s64 	%rd14, %rd12, %rd13;
	st.global.f32 	[%rd14], %f101;
	ret;

}


// ===== COMPILED SASS (sm_100) =====

	.target	sm_100

	.elftype	@"ET_EXEC"


//--------------------- .note.nv.tkinfo           --------------------------
	.section	.note.nv.tkinfo,"",@"SHT_NOTE"
	.sectionflags	@"SHF_NOTE_NV_TKINFO"
	.tkinfo
        /*0018*/ 	.word	0x00000002
        /*0030*/ 	.string	""
        /*0030*/ 	.string	"ptxas"
        /*0030*/ 	.string	"Cuda compilation tools, release 13.0, V13.0.88"
        /*0030*/ 	.string	"Build cuda_13.0.r13.0/compiler.36424714_0"
        /*0030*/ 	.string	"-arch sm_100 -m 64 "



//--------------------- .note.nv.cuinfo           --------------------------
	.section	.note.nv.cuinfo,"",@"SHT_NOTE"
	.sectionflags	@"SHF_NOTE_NV_CUINFO"
        /*0018*/ 	.short	0x0002
        /*001a*/ 	.short	0x0064
        /*001c*/ 	.short	0x0082
	.zero		2


//--------------------- .nv.info                  --------------------------
	.section	.nv.info,"",@"SHT_CUDA_INFO"
	.align	4


	//----- nvinfo : EIATTR_REGCOUNT
	.align		4
        /*0000*/ 	.byte	0x04, 0x2f
        /*0002*/ 	.short	(.L_1 - .L_0)
	.align		4
.L_0:
        /*0004*/ 	.word	index@(_Z21matrix_multiply_naivePfS_S_)
        /*0008*/ 	.word	0x0000001f


	//----- nvinfo : EIATTR_FRAME_SIZE
	.align		4
.L_1:
        /*000c*/ 	.byte	0x04, 0x11
        /*000e*/ 	.short	(.L_3 - .L_2)
	.align		4
.L_2:
        /*0010*/ 	.word	index@(_Z21matrix_multiply_naivePfS_S_)
        /*0014*/ 	.word	0x00000000


	//----- nvinfo : EIATTR_REGCOUNT
	.align		4
.L_3:
        /*0018*/ 	.byte	0x04, 0x2f
        /*001a*/ 	.short	(.L_5 - .L_4)
	.align		4
.L_4:
        /*001c*/ 	.word	index@(_Z22matrix_multiply_sharedPfS_S_)
        /*0020*/ 	.word	0x00000020


	//----- nvinfo : EIATTR_FRAME_SIZE
	.align		4
.L_5:
        /*0024*/ 	.byte	0x04, 0x11
        /*0026*/ 	.short	(.L_7 - .L_6)
	.align		4
.L_6:
        /*0028*/ 	.word	index@(_Z22matrix_multiply_sharedPfS_S_)
        /*002c*/ 	.word	0x00000000


	//----- nvinfo : EIATTR_MIN_STACK_SIZE
	.align		4
.L_7:
        /*0030*/ 	.byte	0x04, 0x12
        /*0032*/ 	.short	(.L_9 - .L_8)
	.align		4
.L_8:
        /*0034*/ 	.word	index@(_Z22matrix_multiply_sharedPfS_S_)
        /*0038*/ 	.word	0x00000000


	//----- nvinfo : EIATTR_MIN_STACK_SIZE
	.align		4
.L_9:
        /*003c*/ 	.byte	0x04, 0x12
        /*003e*/ 	.short	(.L_11 - .L_10)
	.align		4
.L_10:
        /*0040*/ 	.word	index@(_Z21matrix_multiply_naivePfS_S_)
        /*0044*/ 	.word	0x00000000
.L_11:


//--------------------- .nv.compat                --------------------------
	.section	.nv.compat,"",@"SHT_CUDA_COMPAT_INFO"
	.align	4
        /*0000*/ 	.byte	0x02, 0x09, 0x00, 0x00, 0x02, 0x02, 0x01, 0x00, 0x02, 0x05, 0x05, 0x00, 0x03, 0x07, 0x01, 0x01
        /*0010*/ 	.byte	0x02, 0x03, 0x00, 0x00, 0x02, 0x06, 0x01, 0x00, 0x04, 0x0b, 0x08, 0x00, 0x09, 0x00, 0x00, 0x00
        /*0020*/ 	.byte	0x00, 0x00, 0x00, 0x00


//--------------------- .nv.info._Z22matrix_multiply_sharedPfS_S_ --------------------------
	.section	.nv.info._Z22matrix_multiply_sharedPfS_S_,"",@"SHT_CUDA_INFO"
	.sectionflags	@""
	.align	4


	//----- nvinfo : EIATTR_CUDA_API_VERSION
	.align		4
        /*0000*/ 	.byte	0x04, 0x37
        /*0002*/ 	.short	(.L_13 - .L_12)
.L_12:
        /*0004*/ 	.word	0x00000082


	//----- nvinfo : EIATTR_KPARAM_INFO
	.align		4
.L_13:
        /*0008*/ 	.byte	0x04, 0x17
        /*000a*/ 	.short	(.L_15 - .L_14)
.L_14:
        /*000c*/ 	.word	0x00000000
        /*0010*/ 	.short	0x0002
        /*0012*/ 	.short	0x0010
        /*0014*/ 	.byte	0x00, 0xf5, 0x21, 0x00


	//----- nvinfo : EIATTR_KPARAM_INFO
	.align		4
.L_15:
        /*0018*/ 	.byte	0x04, 0x17
        /*001a*/ 	.short	(.L_17 - .L_16)
.L_16:
        /*001c*/ 	.word	0x00000000
        /*0020*/ 	.short	0x0001
        /*0022*/ 	.short	0x0008
        /*0024*/ 	.byte	0x00, 0xf5, 0x21, 0x00


	//----- nvinfo : EIATTR_KPARAM_INFO
	.align		4
.L_17:
        /*0028*/ 	.byte	0x04, 0x17
        /*002a*/ 	.short	(.L_19 - .L_18)
.L_18:
        /*002c*/ 	.word	0x00000000
        /*0030*/ 	.short	0x0000
        /*0032*/ 	.short	0x0000
        /*0034*/ 	.byte	0x00, 0xf5, 0x21, 0x00


	//----- nvinfo : EIATTR_SPARSE_MMA_MASK
	.align		4
.L_19:
        /*0038*/ 	.byte	0x03, 0x50
        /*003a*/ 	.short	0x0000


	//----- nvinfo : EIATTR_MAXREG_COUNT
	.align		4
        /*003c*/ 	.byte	0x03, 0x1b
        /*003e*/ 	.short	0x00ff


	//----- nvinfo : EIATTR_NUM_BARRIERS
	.align		4
        /*0040*/ 	.byte	0x02, 0x4c
        /*0042*/ 	.byte	0x01
	.zero		1


	//----- nvinfo : EIATTR_MERCURY_ISA_VERSION
	.align		4
        /*0044*/ 	.byte	0x03, 0x5f
        /*0046*/ 	.short	0x0101


	//----- nvinfo : EIATTR_VRC_CTA_INIT_COUNT
	.align		4
        /*0048*/ 	.byte	0x02, 0x4a
	.zero		1
	.zero		1


	//----- nvinfo : EIATTR_EXIT_INSTR_OFFSETS
	.align		4
        /*004c*/ 	.byte	0x04, 0x1c
        /*004e*/ 	.short	(.L_21 - .L_20)


	//   ....[0]....
.L_20:
        /*0050*/ 	.word	0x00000750


	//----- nvinfo : EIATTR_CBANK_PARAM_SIZE
	.align		4
.L_21:
        /*0054*/ 	.byte	0x03, 0x19
        /*0056*/ 	.short	0x0018


	//----- nvinfo : EIATTR_PARAM_CBANK
	.align		4
        /*0058*/ 	.byte	0x04, 0x0a
        /*005a*/ 	.short	(.L_23 - .L_22)
	.align		4
.L_22:
        /*005c*/ 	.word	index@(.nv.constant0._Z22matrix_multiply_sharedPfS_S_)
        /*0060*/ 	.short	0x0380
        /*0062*/ 	.short	0x0018


	//----- nvinfo : EIATTR_SW_WAR
	.align		4
.L_23:
        /*0064*/ 	.byte	0x04, 0x36
        /*0066*/ 	.short	(.L_25 - .L_24)
.L_24:
        /*0068*/ 	.word	0x00000008
.L_25:


//--------------------- .nv.info._Z21matrix_multiply_naivePfS_S_ --------------------------
	.section	.nv.info._Z21matrix_multiply_naivePfS_S_,"",@"SHT_CUDA_INFO"
	.sectionflags	@""
	.align	4


	//----- nvinfo : EIATTR_CUDA_API_VERSION
	.align		4
        /*0000*/ 	.byte	0x04, 0x37
        /*0002*/ 	.short	(.L_27 - .L_26)
.L_26:
        /*0004*/ 	.word	0x00000082


	//----- nvinfo : EIATTR_KPARAM_INFO
	.align		4
.L_27:
        /*0008*/ 	.byte	0x04, 0x17
        /*000a*/ 	.short	(.L_29 - .L_28)
.L_28:
        /*000c*/ 	.word	0x00000000
        /*0010*/ 	.short	0x0002
        /*0012*/ 	.short	0x0010
        /*0014*/ 	.byte	0x00, 0xf5, 0x21, 0x00


	//----- nvinfo : EIATTR_KPARAM_INFO
	.align		4
.L_29:
        /*0018*/ 	.byte	0x04, 0x17
        /*001a*/ 	.short	(.L_31 - .L_30)
.L_30:
        /*001c*/ 	.word	0x00000000
        /*0020*/ 	.short	0x0001
        /*0022*/ 	.short	0x0008
        /*0024*/ 	.byte	0x00, 0xf5, 0x21, 0x00


	//----- nvinfo : EIATTR_KPARAM_INFO
	.align		4
.L_31:
        /*0028*/ 	.byte	0x04, 0x17
        /*002a*/ 	.short	(.L_33 - .L_32)
.L_32:
        /*002c*/ 	.word	0x00000000
        /*0030*/ 	.short	0x0000
        /*0032*/ 	.short	0x0000
        /*0034*/ 	.byte	0x00, 0xf5, 0x21, 0x00


	//----- nvinfo : EIATTR_SPARSE_MMA_MASK
	.align		4
.L_33:
        /*0038*/ 	.byte	0x03, 0x50
        /*003a*/ 	.short	0x0000


	//----- nvinfo : EIATTR_MAXREG_COUNT
	.align		4
        /*003c*/ 	.byte	0x03, 0x1b
        /*003e*/ 	.short	0x00ff


	//----- nvinfo : EIATTR_MERCURY_ISA_VERSION
	.align		4
        /*0040*/ 	.byte	0x03, 0x5f
        /*0042*/ 	.short	0x0101


	//----- nvinfo : EIATTR_VRC_CTA_INIT_COUNT
	.align		4
        /*0044*/ 	.byte	0x02, 0x4a
	.zero		1
	.zero		1


	//----- nvinfo : EIATTR_EXIT_INSTR_OFFSETS
	.align		4
        /*0048*/ 	.byte	0x04, 0x1c
        /*004a*/ 	.short	(.L_35 - .L_34)


	//   ....[0]....
.L_34:
        /*004c*/ 	.word	0x000000b0


	//   ....[1]....
        /*0050*/ 	.word	0x00000550


	//----- nvinfo : EIATTR_CBANK_PARAM_SIZE
	.align		4
.L_35:
        /*0054*/ 	.byte	0x03, 0x19
        /*0056*/ 	.short	0x0018


	//----- nvinfo : EIATTR_PARAM_CBANK
	.align		4
        /*0058*/ 	.byte	0x04, 0x0a
        /*005a*/ 	.short	(.L_37 - .L_36)
	.align		4
.L_36:
        /*005c*/ 	.word	index@(.nv.constant0._Z21matrix_multiply_naivePfS_S_)
        /*0060*/ 	.short	0x0380
        /*0062*/ 	.short	0x0018


	//----- nvinfo : EIATTR_SW_WAR
	.align		4
.L_37:
        /*0064*/ 	.byte	0x04, 0x36
        /*0066*/ 	.short	(.L_39 - .L_38)
.L_38:
        /*0068*/ 	.word	0x00000008
.L_39:


//--------------------- .nv.callgraph             --------------------------
	.section	.nv.callgraph,"",@"SHT_CUDA_CALLGRAPH"
	.align	4
	.sectionentsize	8
	.align		4
        /*0000*/ 	.word	0x00000000
	.align		4
        /*0004*/ 	.word	0xffffffff
	.align		4
        /*0008*/ 	.word	0x00000000
	.align		4
        /*000c*/ 	.word	0xfffffffe
	.align		4
        /*0010*/ 	.word	0x00000000
	.align		4
        /*0014*/ 	.word	0xfffffffd
	.align		4
        /*0018*/ 	.word	0x00000000
	.align		4
        /*001c*/ 	.word	0xfffffffc


//--------------------- .text._Z22matrix_multiply_sharedPfS_S_ --------------------------
	.section	.text._Z22matrix_multiply_sharedPfS_S_,"ax",@progbits
	.align	128
        .global         _Z22matrix_multiply_sharedPfS_S_
        .type           _Z22matrix_multiply_sharedPfS_S_,@function
        .size           _Z22matrix_multiply_sharedPfS_S_,(.L_x_4 - _Z22matrix_multiply_sharedPfS_S_)
        .other          _Z22matrix_multiply_sharedPfS_S_,@"STO_CUDA_ENTRY STV_DEFAULT"
_Z22matrix_multiply_sharedPfS_S_:
.text._Z22matrix_multiply_sharedPfS_S_:
[----:B------:R-:W-:Y:S01]  /*0000*/  LDC R1, c[0x0][0x37c] ;  /* 0x0000df00ff017b82 */ /* 0x000fe20000000800 */
[----:B------:R-:W0:Y:S07]  /*0010*/  S2R R9, SR_TID.Y ;  /* 0x0000000000097919 */ /* 0x000e2e0000002200 */
[----:B------:R-:W1:Y:S01]  /*0020*/  LDC.64 R4, c[0x0][0x380] ;  /* 0x0000e000ff047b82 */ /* 0x000e620000000a00 */
[----:B------:R-:W-:Y:S01]  /*0030*/  UMOV UR4, 0x400 ;  /* 0x0000040000047882 */ /* 0x000fe20000000000 */
[----:B------:R-:W-:Y:S01]  /*0040*/  HFMA2 R23, -RZ, RZ, 0, 0 ;  /* 0x00000000ff177431 */ /* 0x000fe200000001ff */
[----:B------:R-:W2:Y:S01]  /*0050*/  S2R R3, SR_CTAID.Y ;  /* 0x0000000000037919 */ /* 0x000ea20000002600 */
[----:B------:R-:W-:Y:S01]  /*0060*/  UIADD3 UR5, UPT, UPT, UR4, 0x1000, URZ ;  /* 0x0000100004057890 */ /* 0x000fe2000fffe0ff */
[----:B------:R-:W3:Y:S01]  /*0070*/  LDCU.64 UR8, c[0x0][0x358] ;  /* 0x00006b00ff0877ac */ /* 0x000ee20008000a00 */
[----:B------:R-:W4:Y:S02]  /*0080*/  S2R R6, SR_TID.X ;  /* 0x0000000000067919 */ /* 0x000f240000002100 */
[----:B------:R-:W5:Y:S01]  /*0090*/  S2UR UR6, SR_CgaCtaId ;  /* 0x00000000000679c3 */ /* 0x000f620000008800 */
[----:B------:R-:W3:Y:S07]  /*00a0*/  S2R R17, SR_CTAID.X ;  /* 0x0000000000117919 */ /* 0x000eee0000002500 */
[----:B------:R-:W1:Y:S01]  /*00b0*/  LDC.64 R18, c[0x0][0x388] ;  /* 0x0000e200ff127b82 */ /* 0x000e620000000a00 */
[----:B0-----:R-:W-:Y:S01]  /*00c0*/  SHF.L.U32 R2, R9, 0xa, RZ ;  /* 0x0000000a09027819 */ /* 0x001fe200000006ff */
[----:B-----5:R-:W-:-:S02]  /*00d0*/  ULEA UR4, UR6, UR4, 0x18 ;  /* 0x0000000406047291 */ /* 0x020fc4000f8ec0ff */
[----:B------:R-:W-:Y:S01]  /*00e0*/  ULEA UR5, UR6, UR5, 0x18 ;  /* 0x0000000506057291 */ /* 0x000fe2000f8ec0ff */
[----:B--2---:R-:W-:-:S03]  /*00f0*/  LEA R16, R3, R2, 0xf ;  /* 0x0000000203107211 */ /* 0x004fc600078e78ff */
[----:B------:R-:W-:Y:S01]  /*0100*/  LEA R7, R9, UR4, 0x7 ;  /* 0x0000000409077c11 */ /* 0x000fe2000f8e38ff */
[----:B------:R-:W-:Y:S01]  /*0110*/  UMOV UR4, URZ ;  /* 0x000000ff00047c82 */ /* 0x000fe20008000000 */
[----:B----4-:R-:W-:Y:S02]  /*0120*/  LOP3.LUT R3, R6, R16, RZ, 0xfc, !PT ;  /* 0x0000001006037212 */ /* 0x010fe400078efcff */
[----:B---3--:R-:W-:-:S03]  /*0130*/  LEA R17, R17, R6, 0x5 ;  /* 0x0000000611117211 */ /* 0x008fc600078e28ff */
[----:B-1----:R-:W-:Y:S01]  /*0140*/  IMAD.WIDE.U32 R4, R3, 0x4, R4 ;  /* 0x0000000403047825 */ /* 0x002fe200078e0004 */
[----:B------:R-:W-:Y:S02]  /*0150*/  IADD3 R3, PT, PT, R17, R2, RZ ;  /* 0x0000000211037210 */ /* 0x000fe40007ffe0ff */
[----:B------:R-:W-:Y:S02]  /*0160*/  MOV R0, R4 ;  /* 0x0000000400007202 */ /* 0x000fe40000000f00 */
[C---:B------:R-:W-:Y:S02]  /*0170*/  LEA R4, R6.reuse, UR5, 0x2 ;  /* 0x0000000506047c11 */ /* 0x040fe4000f8e10ff */
[----:B------:R-:W-:Y:S02]  /*0180*/  LEA R6, R6, R7, 0x2 ;  /* 0x0000000706067211 */ /* 0x000fe400078e10ff */
[----:B------:R-:W-:-:S07]  /*0190*/  LEA R2, R9, R4, 0x7 ;  /* 0x0000000409027211 */ /* 0x000fce00078e38ff */
.L_x_0:
[----:B------:R-:W-:Y:S01]  /*01a0*/  IMAD.WIDE.U32 R24, R3, 0x4, R18 ;  /* 0x0000000403187825 */ /* 0x000fe200078e0012 */
[----:B------:R-:W-:Y:S02]  /*01b0*/  MOV R8, R0 ;  /* 0x0000000000087202 */ /* 0x000fe40000000f00 */
[----:B------:R-:W-:-:S03]  /*01c0*/  MOV R9, R5 ;  /* 0x0000000500097202 */ /* 0x000fc60000000f00 */
[----:B------:R-:W2:Y:S04]  /*01d0*/  LDG.E R25, desc[UR8][R24.64] ;  /* 0x0000000818197981 */ /* 0x000ea8000c1e1900 */
[----:B------:R-:W3:Y:S01]  /*01e0*/  LDG.E R29, desc[UR8][R8.64] ;  /* 0x00000008081d7981 */ /* 0x000ee2000c1e1900 */
[----:B------:R-:W-:-:S04]  /*01f0*/  UIADD3 UR4, UPT, UPT, UR4, 0x1, URZ ;  /* 0x0000000104047890 */ /* 0x000fc8000fffe0ff */
[----:B------:R-:W-:Y:S01]  /*0200*/  UISETP.NE.AND UP0, UPT, UR4, 0x20, UPT ;  /* 0x000000200400788c */ /* 0x000fe2000bf05270 */
[----:B------:R-:W-:Y:S02]  /*0210*/  IADD3 R0, P0, PT, R0, 0x80, RZ ;  /* 0x0000008000007810 */ /* 0x000fe40007f1e0ff */
[----:B------:R-:W-:Y:S02]  /*0220*/  IADD3 R3, PT, PT, R3, 0x8000, RZ ;  /* 0x0000800003037810 */ /* 0x000fe40007ffe0ff */
[----:B------:R-:W-:Y:S01]  /*0230*/  IADD3.X R5, PT, PT, RZ, R5, RZ, P0, !PT ;  /* 0x00000005ff057210 */ /* 0x000fe200007fe4ff */
[----:B---3--:R-:W-:Y:S04]  /*0240*/  STS [R6], R29 ;  /* 0x0000001d06007388 */ /* 0x008fe80000000800 */
[----:B--2---:R-:W-:Y:S01]  /*0250*/  STS [R2], R25 ;  /* 0x0000001902007388 */ /* 0x004fe20000000800 */
[----:B------:R-:W-:Y:S06]  /*0260*/  BAR.SYNC.DEFER_BLOCKING 0x0 ;  /* 0x0000000000007b1d */ /* 0x000fec0000010000 */
[----:B------:R-:W-:Y:S04]  /*0270*/  LDS R26, [R4] ;  /* 0x00000000041a7984 */ /* 0x000fe80000000800 */
[----:B------:R-:W0:Y:S04]  /*0280*/  LDS.128 R12, [R7] ;  /* 0x00000000070c7984 */ /* 0x000e280000000c00 */
[----:B------:R-:W1:Y:S04]  /*0290*/  LDS R28, [R4+0x80] ;  /* 0x00008000041c7984 */ /* 0x000e680000000800 */
[----:B------:R-:W2:Y:S04]  /*02a0*/  LDS R27, [R4+0x100] ;  /* 0x00010000041b7984 */ /* 0x000ea80000000800 */
[----:B------:R-:W3:Y:S04]  /*02b0*/  LDS R20, [R4+0x180] ;  /* 0x0001800004147984 */ /* 0x000ee80000000800 */
[----:B------:R-:W-:Y:S04]  /*02c0*/  LDS R21, [R4+0x200] ;  /* 0x0002000004157984 */ /* 0x000fe80000000800 */
[----:B------:R-:W4:Y:S04]  /*02d0*/  LDS.128 R8, [R7+0x10] ;  /* 0x0000100007087984 */ /* 0x000f280000000c00 */
[----:B------:R-:W5:Y:S04]  /*02e0*/  LDS R22, [R4+0x280] ;  /* 0x0002800004167984 */ /* 0x000f680000000800 */
[----:B------:R-:W5:Y:S04]  /*02f0*/  LDS R25, [R4+0x300] ;  /* 0x0003000004197984 */ /* 0x000f680000000800 */
[----:B------:R-:W5:Y:S01]  /*0300*/  LDS R24, [R4+0x380] ;  /* 0x0003800004187984 */ /* 0x000f620000000800 */
[----:B0-----:R-:W-:-:S03]  /*0310*/  FFMA R12, R12, R26, R23 ;  /* 0x0000001a0c0c7223 */ /* 0x001fc60000000017 */
[----:B------:R-:W-:Y:S01]  /*0320*/  LDS R23, [R4+0x400] ;  /* 0x0004000004177984 */ /* 0x000fe20000000800 */
[----:B-1----:R-:W-:-:S03]  /*0330*/  FFMA R12, R28, R13, R12 ;  /* 0x0000000d1c0c7223 */ /* 0x002fc6000000000c */
[----:B------:R-:W-:Y:S01]  /*0340*/  LDS R26, [R4+0x580] ;  /* 0x00058000041a7984 */ /* 0x000fe20000000800 */
[----:B--2---:R-:W-:-:S04]  /*0350*/  FFMA R27, R27, R14, R12 ;  /* 0x0000000e1b1b7223 */ /* 0x004fc8000000000c */
[----:B---3--:R-:W-:Y:S02]  /*0360*/  FFMA R27, R20, R15, R27 ;  /* 0x0000000f141b7223 */ /* 0x008fe4000000001b */
[----:B------:R-:W0:Y:S04]  /*0370*/  LDS.128 R12, [R7+0x20] ;  /* 0x00002000070c7984 */ /* 0x000e280000000c00 */
[----:B------:R-:W1:Y:S01]  /*0380*/  LDS R20, [R4+0x480] ;  /* 0x0004800004147984 */ /* 0x000e620000000800 */
[----:B----4-:R-:W-:-:S03]  /*0390*/  FFMA R27, R8, R21, R27 ;  /* 0x00000015081b7223 */ /* 0x010fc6000000001b */
[----:B------:R-:W2:Y:S01]  /*03a0*/  LDS R21, [R4+0x500] ;  /* 0x0005000004157984 */ /* 0x000ea20000000800 */
[----:B-----5:R-:W-:-:S04]  /*03b0*/  FFMA R22, R22, R9, R27 ;  /* 0x0000000916167223 */ /* 0x020fc8000000001b */
[----:B------:R-:W-:Y:S02]  /*03c0*/  FFMA R25, R25, R10, R22 ;  /* 0x0000000a19197223 */ /* 0x000fe40000000016 */
[----:B------:R-:W-:Y:S02]  /*03d0*/  LDS R22, [R4+0x680] ;  /* 0x0006800004167984 */ /* 0x000fe40000000800 */
[----:B------:R-:W-:Y:S02]  /*03e0*/  FFMA R27, R24, R11, R25 ;  /* 0x0000000b181b7223 */ /* 0x000fe40000000019 */
[----:B------:R-:W-:Y:S04]  /*03f0*/  LDS R25, [R4+0x600] ;  /* 0x0006000004197984 */ /* 0x000fe80000000800 */
[----:B------:R-:W3:Y:S04]  /*0400*/  LDS.128 R8, [R7+0x30] ;  /* 0x0000300007087984 */ /* 0x000ee80000000c00 */
[----:B------:R-:W-:Y:S01]  /*0410*/  LDS R24, [R4+0x780] ;  /* 0x0007800004187984 */ /* 0x000fe20000000800 */
[----:B0-----:R-:W-:-:S03]  /*0420*/  FFMA R27, R12, R23, R27 ;  /* 0x000000170c1b7223 */ /* 0x001fc6000000001b */
[----:B------:R-:W0:Y:S01]  /*0430*/  LDS R23, [R4+0x700] ;  /* 0x0007000004177984 */ /* 0x000e220000000800 */
[----:B-1----:R-:W-:-:S04]  /*0440*/  FFMA R20, R20, R13, R27 ;  /* 0x0000000d14147223 */ /* 0x002fc8000000001b */
[----:B--2---:R-:W-:Y:S02]  /*0450*/  FFMA R21, R21, R14, R20 ;  /* 0x0000000e15157223 */ /* 0x004fe40000000014 */
[----:B------:R-:W-:Y:S02]  /*0460*/  LDS R20, [R4+0x880] ;  /* 0x0008800004147984 */ /* 0x000fe40000000800 */
[----:B------:R-:W-:Y:S02]  /*0470*/  FFMA R27, R26, R15, R21 ;  /* 0x0000000f1a1b7223 */ /* 0x000fe40000000015 */
[----:B------:R-:W-:Y:S04]  /*0480*/  LDS R21, [R4+0x800] ;  /* 0x0008000004157984 */ /* 0x000fe80000000800 */
[----:B------:R-:W1:Y:S04]  /*0490*/  LDS.128 R12, [R7+0x40] ;  /* 0x00004000070c7984 */ /* 0x000e680000000c00 */
[----:B------:R-:W-:Y:S01]  /*04a0*/  LDS R26, [R4+0x980] ;  /* 0x00098000041a7984 */ /* 0x000fe20000000800 */
[----:B---3--:R-:W-:-:S03]  /*04b0*/  FFMA R27, R8, R25, R27 ;  /* 0x00000019081b7223 */ /* 0x008fc6000000001b */
[----:B------:R-:W2:Y:S01]  /*04c0*/  LDS R25, [R4+0x900] ;  /* 0x0009000004197984 */ /* 0x000ea20000000800 */
[----:B------:R-:W-:-:S04]  /*04d0*/  FFMA R22, R22, R9, R27 ;  /* 0x0000000916167223 */ /* 0x000fc8000000001b */
[----:B0-----:R-:W-:Y:S02]  /*04e0*/  FFMA R23, R23, R10, R22 ;  /* 0x0000000a17177223 */ /* 0x001fe40000000016 */
[----:B------:R-:W-:Y:S02]  /*04f0*/  LDS R22, [R4+0xa80] ;  /* 0x000a800004167984 */ /* 0x000fe40000000800 */
[----:B------:R-:W-:Y:S02]  /*0500*/  FFMA R27, R24, R11, R23 ;  /* 0x0000000b181b7223 */ /* 0x000fe40000000017 */
[----:B------:R-:W-:Y:S04]  /*0510*/  LDS R23, [R4+0xa00] ;  /* 0x000a000004177984 */ /* 0x000fe80000000800 */
[----:B------:R-:W0:Y:S04]  /*0520*/  LDS.128 R8, [R7+0x50] ;  /* 0x0000500007087984 */ /* 0x000e280000000c00 */
[----:B------:R-:W-:Y:S01]  /*0530*/  LDS R24, [R4+0xc80] ;  /* 0x000c800004187984 */ /* 0x000fe20000000800 */
[----:B-1----:R-:W-:-:S03]  /*0540*/  FFMA R27, R12, R21, R27 ;  /* 0x000000150c1b7223 */ /* 0x002fc6000000001b */
[----:B------:R-:W1:Y:S01]  /*0550*/  LDS R21, [R4+0xb00] ;  /* 0x000b000004157984 */ /* 0x000e620000000800 */
[----:B------:R-:W-:-:S03]  /*0560*/  FFMA R12, R20, R13, R27 ;  /* 0x0000000d140c7223 */ /* 0x000fc6000000001b */
[----:B------:R-:W3:Y:S01]  /*0570*/  LDS R20, [R4+0xb80] ;  /* 0x000b800004147984 */ /* 0x000ee20000000800 */
[----:B--2---:R-:W-:-:S04]  /*0580*/  FFMA R25, R25, R14, R12 ;  /* 0x0000000e19197223 */ /* 0x004fc8000000000c */
[----:B------:R-:W-:Y:S02]  /*0590*/  FFMA R27, R26, R15, R25 ;  /* 0x0000000f1a1b7223 */ /* 0x000fe40000000019 */
[----:B------:R-:W-:Y:S04]  /*05a0*/  LDS R25, [R4+0xc00] ;  /* 0x000c000004197984 */ /* 0x000fe80000000800 */
[----:B------:R-:W2:Y:S01]  /*05b0*/  LDS.128 R12, [R7+0x60] ;  /* 0x00006000070c7984 */ /* 0x000ea20000000c00 */
[----:B0-----:R-:W-:-:S04]  /*05c0*/  FFMA R23, R8, R23, R27 ;  /* 0x0000001708177223 */ /* 0x001fc8000000001b */
[----:B------:R-:W-:Y:S02]  /*05d0*/  FFMA R22, R22, R9, R23 ;  /* 0x0000000916167223 */ /* 0x000fe40000000017 */
[----:B------:R-:W0:Y:S02]  /*05e0*/  LDS R23, [R4+0xd00] ;  /* 0x000d000004177984 */ /* 0x000e240000000800 */
[----:B-1----:R-:W-:Y:S02]  /*05f0*/  FFMA R21, R21, R10, R22 ;  /* 0x0000000a15157223 */ /* 0x002fe40000000016 */
[----:B------:R-:W1:Y:S02]  /*0600*/  LDS R22, [R4+0xd80] ;  /* 0x000d800004167984 */ /* 0x000e640000000800 */
[----:B---3--:R-:W-:Y:S02]  /*0610*/  FFMA R27, R20, R11, R21 ;  /* 0x0000000b141b7223 */ /* 0x008fe40000000015 */
[----:B------:R-:W-:Y:S04]  /*0620*/  LDS R21, [R4+0xe00] ;  /* 0x000e000004157984 */ /* 0x000fe80000000800 */
[----:B------:R-:W3:Y:S04]  /*0630*/  LDS.128 R8, [R7+0x70] ;  /* 0x0000700007087984 */ /* 0x000ee80000000c00 */
[----:B------:R-:W4:Y:S01]  /*0640*/  LDS R20, [R4+0xe80] ;  /* 0x000e800004147984 */ /* 0x000f220000000800 */
[----:B--2---:R-:W-:-:S03]  /*0650*/  FFMA R27, R12, R25, R27 ;  /* 0x000000190c1b7223 */ /* 0x004fc6000000001b */
[----:B------:R-:W2:Y:S04]  /*0660*/  LDS R25, [R4+0xf00] ;  /* 0x000f000004197984 */ /* 0x000ea80000000800 */
[----:B------:R-:W5:Y:S01]  /*0670*/  LDS R12, [R4+0xf80] ;  /* 0x000f8000040c7984 */ /* 0x000f620000000800 */
[----:B------:R-:W-:-:S04]  /*0680*/  FFMA R24, R24, R13, R27 ;  /* 0x0000000d18187223 */ /* 0x000fc8000000001b */
[----:B0-----:R-:W-:-:S04]  /*0690*/  FFMA R23, R23, R14, R24 ;  /* 0x0000000e17177223 */ /* 0x001fc80000000018 */
[----:B-1----:R-:W-:-:S04]  /*06a0*/  FFMA R15, R22, R15, R23 ;  /* 0x0000000f160f7223 */ /* 0x002fc80000000017 */
[----:B---3--:R-:W-:-:S04]  /*06b0*/  FFMA R15, R8, R21, R15 ;  /* 0x00000015080f7223 */ /* 0x008fc8000000000f */
[----:B----4-:R-:W-:-:S04]  /*06c0*/  FFMA R20, R20, R9, R15 ;  /* 0x0000000914147223 */ /* 0x010fc8000000000f */
[----:B--2---:R-:W-:-:S04]  /*06d0*/  FFMA R25, R25, R10, R20 ;  /* 0x0000000a19197223 */ /* 0x004fc80000000014 */
[----:B-----5:R-:W-:Y:S01]  /*06e0*/  FFMA R23, R12, R11, R25 ;  /* 0x0000000b0c177223 */ /* 0x020fe20000000019 */
[----:B------:R-:W-:Y:S06]  /*06f0*/  BAR.SYNC.DEFER_BLOCKING 0x0 ;  /* 0x0000000000007b1d */ /* 0x000fec0000010000 */
[----:B------:R-:W-:Y:S05]  /*0700*/  BRA.U UP0, `(.L_x_0) ;  /* 0xfffffff900a47547 */ /* 0x000fea000b83ffff */
[----:B------:R-:W0:Y:S01]  /*0710*/  LDC.64 R2, c[0x0][0x390] ;  /* 0x0000e400ff027b82 */ /* 0x000e220000000a00 */
[----:B------:R-:W-:-:S05]  /*0720*/  IADD3 R17, PT, PT, R17, R16, RZ ;  /* 0x0000001011117210 */ /* 0x000fca0007ffe0ff */
[----:B0-----:R-:W-:-:S05]  /*0730*/  IMAD.WIDE.U32 R2, R17, 0x4, R2 ;  /* 0x0000000411027825 */ /* 0x001fca00078e0002 */
[----:B------:R-:W-:Y:S01]  /*0740*/  STG.E desc[UR8][R2.64], R23 ;  /* 0x0000001702007986 */ /* 0x000fe2000c101908 */
[----:B------:R-:W-:Y:S05]  /*0750*/  EXIT ;  /* 0x000000000000794d */ /* 0x000fea0003800000 */
.L_x_1:
[----:B------:R-:W-:-:S00]  /*0760*/  BRA `(.L_x_1) ;  /* 0xfffffffc00fc7947 */ /* 0x000fc0000383ffff */
[----:B------:R-:W-:-:S00]  /*0770*/  NOP ;  /* 0x0000000000007918 */ /* 0x000fc00000000000 */
        /* <DEDUP_REMOVED lines=8> */
.L_x_4:


//--------------------- .text._Z21matrix_multiply_naivePfS_S_ --------------------------
	.section	.text._Z21matrix_multiply_naivePfS_S_,"ax",@progbits
	.align	128
        .global         _Z21matrix_multiply_naivePfS_S_
        .type           _Z21matrix_multiply_naivePfS_S_,@function
        .size           _Z21matrix_multiply_naivePfS_S_,(.L_x_5 - _Z21matrix_multiply_naivePfS_S_)
        .other          _Z21matrix_multiply_naivePfS_S_,@"STO_CUDA_ENTRY STV_DEFAULT"
_Z21matrix_multiply_naivePfS_S_:
.text._Z21matrix_multiply_naivePfS_S_:
[----:B------:R-:W-:Y:S01]  /*0000*/  LDC R1, c[0x0][0x37c] ;  /* 0x0000df00ff017b82 */ /* 0x000fe20000000800 */
[----:B------:R-:W0:Y:S07]  /*0010*/  S2R R3, SR_TID.X ;  /* 0x0000000000037919 */ /* 0x000e2e0000002100 */
[----:B------:R-:W1:Y:S01]  /*0020*/  LDC R7, c[0x0][0x364] ;  /* 0x0000d900ff077b82 */ /* 0x000e620000000800 */
[----:B------:R-:W1:Y:S07]  /*0030*/  S2R R2, SR_TID.Y ;  /* 0x0000000000027919 */ /* 0x000e6e0000002200 */
[----:B------:R-:W0:Y:S08]  /*0040*/  S2UR UR5, SR_CTAID.X ;  /* 0x00000000000579c3 */ /* 0x000e300000002500 */
[----:B------:R-:W0:Y:S08]  /*0050*/  LDC R0, c[0x0][0x360] ;  /* 0x0000d800ff007b82 */ /* 0x000e300000000800 */
[----:B------:R-:W1:Y:S01]  /*0060*/  S2UR UR4, SR_CTAID.Y ;  /* 0x00000000000479c3 */ /* 0x000e620000002600 */
[----:B0-----:R-:W-:-:S05]  /*0070*/  IMAD R0, R0, UR5, R3 ;  /* 0x0000000500007c24 */ /* 0x001fca000f8e0203 */
[----:B------:R-:W-:Y:S01]  /*0080*/  ISETP.GT.AND P0, PT, R0, 0x3ff, PT ;  /* 0x000003ff0000780c */ /* 0x000fe20003f04270 */
[----:B-1----:R-:W-:-:S05]  /*0090*/  IMAD R7, R7, UR4, R2 ;  /* 0x0000000407077c24 */ /* 0x002fca000f8e0202 */
[----:B------:R-:W-:-:S13]  /*00a0*/  ISETP.GT.U32.OR P0, PT, R7, 0x3ff, P0 ;  /* 0x000003ff0700780c */ /* 0x000fda0000704470 */
[----:B------:R-:W-:Y:S05]  /*00b0*/  @P0 EXIT ;  /* 0x000000000000094d */ /* 0x000fea0003800000 */
[----:B------:R-:W0:Y:S01]  /*00c0*/  LDC.64 R2, c[0x0][0x380] ;  /* 0x0000e000ff027b82 */ /* 0x000e220000000a00 */
[----:B------:R-:W1:Y:S01]  /*00d0*/  LDCU.64 UR6, c[0x0][0x388] ;  /* 0x00007100ff0677ac */ /* 0x000e620008000a00 */
[----:B------:R-:W-:Y:S01]  /*00e0*/  SHF.L.U32 R7, R7, 0xa, RZ ;  /* 0x0000000a07077819 */ /* 0x000fe200000006ff */
[----:B------:R-:W-:Y:S01]  /*00f0*/  HFMA2 R14, -RZ, RZ, 0, 0 ;  /* 0x00000000ff0e7431 */ /* 0x000fe200000001ff */
[----:B------:R-:W-:Y:S01]  /*0100*/  MOV R6, R0 ;  /* 0x0000000000067202 */ /* 0x000fe20000000f00 */
[----:B------:R-:W2:Y:S01]  /*0110*/  LDCU.64 UR8, c[0x0][0x358] ;  /* 0x00006b00ff0877ac */ /* 0x000ea20008000a00 */
[----:B------:R-:W-:Y:S01]  /*0120*/  UMOV UR4, URZ ;  /* 0x000000ff00047c82 */ /* 0x000fe20008000000 */
[----:B-1----:R-:W-:-:S04]  /*0130*/  UIADD3 UR5, UP0, UPT, UR6, 0x8000, URZ ;  /* 0x0000800006057890 */ /* 0x002fc8000ff1e0ff */
[----:B------:R-:W-:Y:S01]  /*0140*/  UIADD3.X UR6, UPT, UPT, URZ, UR7, URZ, UP0, !UPT ;  /* 0x00000007ff067290 */ /* 0x000fe200087fe4ff */
[----:B0-----:R-:W-:-:S03]  /*0150*/  IMAD.WIDE.U32 R2, R7, 0x4, R2 ;  /* 0x0000000407027825 */ /* 0x001fc600078e0002 */
[----:B------:R-:W-:-:S04]  /*0160*/  IADD3 R4, P0, PT, R2, 0x20, RZ ;  /* 0x0000002002047810 */ /* 0x000fc80007f1e0ff */
[----:B--2---:R-:W-:-:S09]  /*0170*/  IADD3.X R5, PT, PT, RZ, R3, RZ, P0, !PT ;  /* 0x00000003ff057210 */ /* 0x004fd200007fe4ff */
.L_x_2:
[----:B------:R-:W-:Y:S01]  /*0180*/  MOV R2, UR5 ;  /* 0x0000000500027c02 */ /* 0x000fe20008000f00 */
[----:B------:R-:W2:Y:S01]  /*0190*/  LDG.E R15, desc[UR8][R4.64+-0x20] ;  /* 0xffffe008040f7981 */ /* 0x000ea2000c1e1900 */
[----:B------:R-:W-:-:S03]  /*01a0*/  MOV R3, UR6 ;  /* 0x0000000600037c02 */ /* 0x000fc60008000f00 */
[----:B------:R-:W3:Y:S01]  /*01b0*/  LDG.E R24, desc[UR8][R4.64+-0x1c] ;  /* 0xffffe40804187981 */ /* 0x000ee2000c1e1900 */
[----:B------:R-:W-:-:S03]  /*01c0*/  IMAD.WIDE R2, R6, 0x4, R2 ;  /* 0x0000000406027825 */ /* 0x000fc600078e0202 */
[----:B------:R-:W4:Y:S04]  /*01d0*/  LDG.E R19, desc[UR8][R4.64+-0x18] ;  /* 0xffffe80804137981 */ /* 0x000f28000c1e1900 */
[----:B------:R-:W2:Y:S04]  /*01e0*/  LDG.E R16, desc[UR8][R2.64+-0x8000] ;  /* 0xff80000802107981 */ /* 0x000ea8000c1e1900 */
[----:B------:R-:W3:Y:S04]  /*01f0*/  LDG.E R25, desc[UR8][R2.64+-0x7000] ;  /* 0xff90000802197981 */ /* 0x000ee8000c1e1900 */
[----:B------:R-:W4:Y:S04]  /*0200*/  LDG.E R18, desc[UR8][R2.64+-0x6000] ;  /* 0xffa0000802127981 */ /* 0x000f28000c1e1900 */
[----:B------:R-:W5:Y:S04]  /*0210*/  LDG.E R20, desc[UR8][R4.64+-0x14] ;  /* 0xffffec0804147981 */ /* 0x000f68000c1e1900 */
        /* <DEDUP_REMOVED lines=11> */
[----:B------:R-:W5:Y:S01]  /*02d0*/  LDG.E R26, desc[UR8][R4.64+0x1c] ;  /* 0x00001c08041a7981 */ /* 0x000f62000c1e1900 */
[----:B--2---:R-:W-:-:S03]  /*02e0*/  FFMA R15, R15, R16, R14 ;  /* 0x000000100f0f7223 */ /* 0x004fc6000000000e */
[----:B------:R-:W2:Y:S01]  /*02f0*/  LDG.E R16, desc[UR8][R4.64] ;  /* 0x0000000804107981 */ /* 0x000ea2000c1e1900 */
[----:B---3--:R-:W-:-:S03]  /*0300*/  FFMA R24, R24, R25, R15 ;  /* 0x0000001918187223 */ /* 0x008fc6000000000f */
[----:B------:R-:W3:Y:S01]  /*0310*/  LDG.E R14, desc[UR8][R4.64+0x4] ;  /* 0x00000408040e7981 */ /* 0x000ee2000c1e1900 */
[----:B----4-:R-:W-:-:S03]  /*0320*/  FFMA R25, R19, R18, R24 ;  /* 0x0000001213197223 */ /* 0x010fc60000000018 */
[----:B------:R-:W3:Y:S04]  /*0330*/  LDG.E R15, desc[UR8][R2.64+0x1000] ;  /* 0x00100008020f7981 */ /* 0x000ee8000c1e1900 */
[----:B------:R-:W4:Y:S01]  /*0340*/  LDG.E R18, desc[UR8][R4.64+0x8] ;  /* 0x0000080804127981 */ /* 0x000f22000c1e1900 */
[----:B-----5:R-:W-:-:S03]  /*0350*/  FFMA R25, R20, R21, R25 ;  /* 0x0000001514197223 */ /* 0x020fc60000000019 */
[----:B------:R-:W4:Y:S04]  /*0360*/  LDG.E R19, desc[UR8][R2.64+0x2000] ;  /* 0x0020000802137981 */ /* 0x000f28000c1e1900 */
[----:B------:R-:W5:Y:S01]  /*0370*/  LDG.E R20, desc[UR8][R4.64+0xc] ;  /* 0x00000c0804147981 */ /* 0x000f62000c1e1900 */
[----:B------:R-:W-:-:S03]  /*0380*/  FFMA R25, R22, R23, R25 ;  /* 0x0000001716197223 */ /* 0x000fc60000000019 */
[----:B------:R-:W5:Y:S04]  /*0390*/  LDG.E R21, desc[UR8][R2.64+0x3000] ;  /* 0x0030000802157981 */ /* 0x000f68000c1e1900 */
[----:B------:R-:W5:Y:S04]  /*03a0*/  LDG.E R22, desc[UR8][R4.64+0x10] ;  /* 0x0000100804167981 */ /* 0x000f68000c1e1900 */
[----:B------:R-:W5:Y:S01]  /*03b0*/  LDG.E R23, desc[UR8][R2.64+0x4000] ;  /* 0x0040000802177981 */ /* 0x000f62000c1e1900 */
[----:B------:R-:W-:-:S03]  /*03c0*/  FFMA R28, R12, R13, R25 ;  /* 0x0000000d0c1c7223 */ /* 0x000fc60000000019 */
[----:B------:R-:W5:Y:S04]  /*03d0*/  LDG.E R24, desc[UR8][R4.64+0x14] ;  /* 0x0000140804187981 */ /* 0x000f68000c1e1900 */
[----:B------:R-:W5:Y:S04]  /*03e0*/  LDG.E R25, desc[UR8][R2.64+0x5000] ;  /* 0x0050000802197981 */ /* 0x000f68000c1e1900 */
[----:B------:R0:W5:Y:S04]  /*03f0*/  LDG.E R13, desc[UR8][R4.64+0x18] ;  /* 0x00001808040d7981 */ /* 0x000168000c1e1900 */
[----:B------:R-:W5:Y:S01]  /*0400*/  LDG.E R12, desc[UR8][R2.64+0x6000] ;  /* 0x00600008020c7981 */ /* 0x000f62000c1e1900 */
[----:B------:R-:W-:-:S04]  /*0410*/  FFMA R9, R9, R8, R28 ;  /* 0x0000000809097223 */ /* 0x000fc8000000001c */
[----:B------:R-:W-:Y:S01]  /*0420*/  FFMA R9, R10, R11, R9 ;  /* 0x0000000b0a097223 */ /* 0x000fe20000000009 */
[----:B------:R-:W-:-:S04]  /*0430*/  UIADD3 UR4, UPT, UPT, UR4, 0x10, URZ ;  /* 0x0000001004047890 */ /* 0x000fc8000fffe0ff */
[----:B------:R-:W-:Y:S01]  /*0440*/  UISETP.NE.AND UP0, UPT, UR4, 0x400, UPT ;  /* 0x000004000400788c */ /* 0x000fe2000bf05270 */
[----:B0-----:R-:W-:Y:S02]  /*0450*/  IADD3 R4, P0, PT, R4, 0x40, RZ ;  /* 0x0000004004047810 */ /* 0x001fe40007f1e0ff */
[----:B------:R-:W-:Y:S02]  /*0460*/  IADD3 R6, PT, PT, R6, 0x4000, RZ ;  /* 0x0000400006067810 */ /* 0x000fe40007ffe0ff */
[----:B------:R-:W-:Y:S01]  /*0470*/  IADD3.X R5, PT, PT, RZ, R5, RZ, P0, !PT ;  /* 0x00000005ff057210 */ /* 0x000fe200007fe4ff */
[----:B--2---:R-:W-:-:S04]  /*0480*/  FFMA R9, R16, R17, R9 ;  /* 0x0000001110097223 */ /* 0x004fc80000000009 */
[----:B---3--:R-:W-:-:S04]  /*0490*/  FFMA R9, R14, R15, R9 ;  /* 0x0000000f0e097223 */ /* 0x008fc80000000009 */
[----:B----4-:R-:W-:-:S04]  /*04a0*/  FFMA R9, R18, R19, R9 ;  /* 0x0000001312097223 */ /* 0x010fc80000000009 */
[----:B-----5:R-:W-:-:S04]  /*04b0*/  FFMA R9, R20, R21, R9 ;  /* 0x0000001514097223 */ /* 0x020fc80000000009 */
[----:B------:R-:W-:-:S04]  /*04c0*/  FFMA R9, R22, R23, R9 ;  /* 0x0000001716097223 */ /* 0x000fc80000000009 */
[----:B------:R-:W-:-:S04]  /*04d0*/  FFMA R24, R24, R25, R9 ;  /* 0x0000001918187223 */ /* 0x000fc80000000009 */
[----:B------:R-:W-:-:S04]  /*04e0*/  FFMA R13, R13, R12, R24 ;  /* 0x0000000c0d0d7223 */ /* 0x000fc80000000018 */
[----:B------:R-:W-:Y:S01]  /*04f0*/  FFMA R14, R26, R27, R13 ;  /* 0x0000001b1a0e7223 */ /* 0x000fe2000000000d */
[----:B------:R-:W-:Y:S06]  /*0500*/  BRA.U UP0, `(.L_x_2) ;  /* 0xfffffffd001c7547 */ /* 0x000fec000b83ffff */
[----:B------:R-:W0:Y:S01]  /*0510*/  LDC.64 R2, c[0x0][0x390] ;  /* 0x0000e400ff027b82 */ /* 0x000e220000000a00 */
[----:B------:R-:W-:-:S05]  /*0520*/  IADD3 R7, PT, PT, R0, R7, RZ ;  /* 0x0000000700077210 */ /* 0x000fca0007ffe0ff */
[----:B0-----:R-:W-:-:S05]  /*0530*/  IMAD.WIDE R2, R7, 0x4, R2 ;  /* 0x0000000407027825 */ /* 0x001fca00078e0202 */
[----:B------:R-:W-:Y:S01]  /*0540*/  STG.E desc[UR8][R2.64], R14 ;  /* 0x0000000e02007986 */ /* 0x000fe2000c101908 */
[----:B------:R-:W-:Y:S05]  /*0550*/  EXIT ;  /* 0x000000000000794d */ /* 0x000fea0003800000 */
.L_x_3:
        /* <DEDUP_REMOVED lines=10> */
.L_x_5:


//--------------------- .nv.shared._Z22matrix_multiply_sharedPfS_S_ --------------------------
	.section	.nv.shared._Z22matrix_multiply_sharedPfS_S_,"aw",@nobits
	.sectionflags	@""
	.align	4
.nv.shared._Z22matrix_multiply_sharedPfS_S_:
	.zero		9216


//--------------------- .nv.shared.reserved.0     --------------------------
	.section	.nv.shared.reserved.0,"aw",@nobits
	.weak		__nv_reservedSMEM_offset_0_alias
	.size		__nv_reservedSMEM_offset_0_alias, 0, 64
	.other		__nv_reservedSMEM_offset_0_alias,@"STO_CUDA_RESERVED_SHARED STV_DEFAULT"
__nv_reservedSMEM_offset_0_alias:
	.zero		0
	.zero		64


//--------------------- .nv.constant0._Z22matrix_multiply_sharedPfS_S_ --------------------------
	.section	.nv.constant0._Z22matrix_multiply_sharedPfS_S_,"a",@progbits
	.sectionflags	@""
	.align	4
.nv.constant0._Z22matrix_multiply_sharedPfS_S_:
	.zero		920


//--------------------- .nv.constant0._Z21matrix_multiply_naivePfS_S_ --------------------------
	.section	.nv.constant0._Z21matrix_multiply_naivePfS_S_,"a",@progbits
	.sectionflags	@""
	.align	4
.nv.constant0._Z21matrix_multiply_naivePfS_S_:
	.zero		920


//--------------------- SYMBOLS --------------------------

	.type		.nv.reservedSmem.offset0,@object
	.size		.nv.reservedSmem.offset0,0x4
	.type		.nv.reservedSmem.cap,@object
	.size		.nv.reservedSmem.cap,0x4
